//
// Generated by NVIDIA NVVM Compiler
//
// Compiler Build ID: CL-36424714
// Cuda compilation tools, release 13.0, V13.0.88
// Based on NVVM 20.0.0
//

.version 9.0
.target sm_100
.address_size 64

	// .globl	_Z13atomic_reducePKfPfi

.visible .entry _Z13atomic_reducePKfPfi(
	.param .u64 .ptr .align 1 _Z13atomic_reducePKfPfi_param_0,
	.param .u64 .ptr .align 1 _Z13atomic_reducePKfPfi_param_1,
	.param .u32 _Z13atomic_reducePKfPfi_param_2
)
{
	.reg .pred 	%p<2>;
	.reg .b32 	%r<6>;
	.reg .b32 	%f<3>;
	.reg .b64 	%rd<7>;

	ld.param.u64 	%rd1, [_Z13atomic_reducePKfPfi_param_0];
	ld.param.u64 	%rd2, [_Z13atomic_reducePKfPfi_param_1];
	ld.param.u32 	%r2, [_Z13atomic_reducePKfPfi_param_2];
	mov.u32 	%r3, %ctaid.x;
	mov.u32 	%r4, %ntid.x;
	mov.u32 	%r5, %tid.x;
	mad.lo.s32 	%r1, %r3, %r4, %r5;
	setp.ge.s32 	%p1, %r1, %r2;
	@%p1 bra 	$L__BB0_2;
	cvta.to.global.u64 	%rd3, %rd1;
	cvta.to.global.u64 	%rd4, %rd2;
	mul.wide.s32 	%rd5, %r1, 4;
	add.s64 	%rd6, %rd3, %rd5;
	ld.global.nc.f32 	%f1, [%rd6];
	atom.global.add.f32 	%f2, [%rd4], %f1;
$L__BB0_2:
	ret;

}


// ===== COMPILED SASS (sm_100) =====

	.target	sm_100

	.elftype	@"ET_EXEC"


//--------------------- .note.nv.tkinfo           --------------------------
	.section	.note.nv.tkinfo,"",@"SHT_NOTE"
	.sectionflags	@"SHF_NOTE_NV_TKINFO"
	.tkinfo
        /*0018*/ 	.word	0x00000002
        /*0030*/ 	.string	""
        /*0030*/ 	.string	"ptxas"
        /*0030*/ 	.string	"Cuda compilation tools, release 13.0, V13.0.88"
        /*0030*/ 	.string	"Build cuda_13.0.r13.0/compiler.36424714_0"
        /*0030*/ 	.string	"-arch sm_100 -m 64 "



//--------------------- .note.nv.cuinfo           --------------------------
	.section	.note.nv.cuinfo,"",@"SHT_NOTE"
	.sectionflags	@"SHF_NOTE_NV_CUINFO"
        /*0018*/ 	.short	0x0002
        /*001a*/ 	.short	0x0064
        /*001c*/ 	.short	0x0082
	.zero		2


//--------------------- .nv.info                  --------------------------
	.section	.nv.info,"",@"SHT_CUDA_INFO"
	.align	4


	//----- nvinfo : EIATTR_REGCOUNT
	.align		4
        /*0000*/ 	.byte	0x04, 0x2f
        /*0002*/ 	.short	(.L_1 - .L_0)
	.align		4
.L_0:
        /*0004*/ 	.word	index@(_Z13atomic_reducePKfPfi)
        /*0008*/ 	.word	0x00000008


	//----- nvinfo : EIATTR_FRAME_SIZE
	.align		4
.L_1:
        /*000c*/ 	.byte	0x04, 0x11
        /*000e*/ 	.short	(.L_3 - .L_2)
	.align		4
.L_2:
        /*0010*/ 	.word	index@(_Z13atomic_reducePKfPfi)
        /*0014*/ 	.word	0x00000000


	//----- nvinfo : EIATTR_MIN_STACK_SIZE
	.align		4
.L_3:
        /*0018*/ 	.byte	0x04, 0x12
        /*001a*/ 	.short	(.L_5 - .L_4)
	.align		4
.L_4:
        /*001c*/ 	.word	index@(_Z13atomic_reducePKfPfi)
        /*0020*/ 	.word	0x00000000
.L_5:


//--------------------- .nv.compat                --------------------------
	.section	.nv.compat,"",@"SHT_CUDA_COMPAT_INFO"
	.align	4
        /*0000*/ 	.byte	0x02, 0x09, 0x00, 0x00, 0x02, 0x02, 0x01, 0x00, 0x02, 0x05, 0x05, 0x00, 0x03, 0x07, 0x01, 0x01
        /*0010*/ 	.byte	0x02, 0x03, 0x00, 0x00, 0x02, 0x06, 0x01, 0x00, 0x04, 0x0b, 0x08, 0x00, 0x09, 0x00, 0x00, 0x00
        /*0020*/ 	.byte	0x00, 0x00, 0x00, 0x00


//--------------------- .nv.info._Z13atomic_reducePKfPfi --------------------------
	.section	.nv.info._Z13atomic_reducePKfPfi,"",@"SHT_CUDA_INFO"
	.sectionflags	@""
	.align	4


	//----- nvinfo : EIATTR_CUDA_API_VERSION
	.align		4
        /*0000*/ 	.byte	0x04, 0x37
        /*0002*/ 	.short	(.L_7 - .L_6)
.L_6:
        /*0004*/ 	.word	0x00000082


	//----- nvinfo : EIATTR_KPARAM_INFO
	.align		4
.L_7:
        /*0008*/ 	.byte	0x04, 0x17
        /*000a*/ 	.short	(.L_9 - .L_8)
.L_8:
        /*000c*/ 	.word	0x00000000
        /*0010*/ 	.short	0x0002
        /*0012*/ 	.short	0x0010
        /*0014*/ 	.byte	0x00, 0xf0, 0x11, 0x00


	//----- nvinfo : EIATTR_KPARAM_INFO
	.align		4
.L_9:
        /*0018*/ 	.byte	0x04, 0x17
        /*001a*/ 	.short	(.L_11 - .L_10)
.L_10:
        /*001c*/ 	.word	0x00000000
        /*0020*/ 	.short	0x0001
        /*0022*/ 	.short	0x0008
        /*0024*/ 	.byte	0x00, 0xf5, 0x21, 0x00


	//----- nvinfo : EIATTR_KPARAM_INFO
	.align		4
.L_11:
        /*0028*/ 	.byte	0x04, 0x17
        /*002a*/ 	.short	(.L_13 - .L_12)
.L_12:
        /*002c*/ 	.word	0x00000000
        /*0030*/ 	.short	0x0000
        /*0032*/ 	.short	0x0000
        /*0034*/ 	.byte	0x00, 0xf5, 0x21, 0x00


	//----- nvinfo : EIATTR_SPARSE_MMA_MASK
	.align		4
.L_13:
        /*0038*/ 	.byte	0x03, 0x50
        /*003a*/ 	.short	0x0000


	//----- nvinfo : EIATTR_MAXREG_COUNT
	.align		4
        /*003c*/ 	.byte	0x03, 0x1b
        /*003e*/ 	.short	0x00ff


	//----- nvinfo : EIATTR_MERCURY_ISA_VERSION
	.align		4
        /*0040*/ 	.byte	0x03, 0x5f
        /*0042*/ 	.short	0x0101


	//----- nvinfo : EIATTR_VRC_CTA_INIT_COUNT
	.align		4
        /*0044*/ 	.byte	0x02, 0x4a
	.zero		1
	.zero		1


	//----- nvinfo : EIATTR_EXIT_INSTR_OFFSETS
	.align		4
        /*0048*/ 	.byte	0x04, 0x1c
        /*004a*/ 	.short	(.L_15 - .L_14)


	//   ....[0]....
.L_14:
        /*004c*/ 	.word	0x00000070


	//   ....[1]....
        /*0050*/ 	.word	0x000000e0


	//----- nvinfo : EIATTR_CBANK_PARAM_SIZE
	.align		4
.L_15:
        /*0054*/ 	.byte	0x03, 0x19
        /*0056*/ 	.short	0x0014


	//----- nvinfo : EIATTR_PARAM_CBANK
	.align		4
        /*0058*/ 	.byte	0x04, 0x0a
        /*005a*/ 	.short	(.L_17 - .L_16)
	.align		4
.L_16:
        /*005c*/ 	.word	index@(.nv.constant0._Z13atomic_reducePKfPfi)
        /*0060*/ 	.short	0x0380
        /*0062*/ 	.short	0x0014


	//----- nvinfo : EIATTR_SW_WAR
	.align		4
.L_17:
        /*0064*/ 	.byte	0x04, 0x36
        /*0066*/ 	.short	(.L_19 - .L_18)
.L_18:
        /*0068*/ 	.word	0x00000008
.L_19:


//--------------------- .nv.callgraph             --------------------------
	.section	.nv.callgraph,"",@"SHT_CUDA_CALLGRAPH"
	.align	4
	.sectionentsize	8
	.align		4
        /*0000*/ 	.word	0x00000000
	.align		4
        /*0004*/ 	.word	0xffffffff
	.align		4
        /*0008*/ 	.word	0x00000000
	.align		4
        /*000c*/ 	.word	0xfffffffe
	.align		4
        /*0010*/ 	.word	0x00000000
	.align		4
        /*0014*/ 	.word	0xfffffffd
	.align		4
        /*0018*/ 	.word	0x00000000
	.align		4
        /*001c*/ 	.word	0xfffffffc


//--------------------- .text._Z13atomic_reducePKfPfi --------------------------
	.section	.text._Z13atomic_reducePKfPfi,"ax",@progbits
	.align	128
        .global         _Z13atomic_reducePKfPfi
        .type           _Z13atomic_reducePKfPfi,@function
        .size           _Z13atomic_reducePKfPfi,(.L_x_1 - _Z13atomic_reducePKfPfi)
        .other          _Z13atomic_reducePKfPfi,@"STO_CUDA_ENTRY STV_DEFAULT"
_Z13atomic_reducePKfPfi:
.text._Z13atomic_reducePKfPfi:
[----:B------:R-:W-:Y:S01]  /*0000*/  LDC R1, c[0x0][0x37c] ;  /* 0x0000df00ff017b82 */ /* 0x000fe20000000800 */
[----:B------:R-:W0:Y:S07]  /*0010*/  S2R R0, SR_TID.X ;  /* 0x0000000000007919 */ /* 0x000e2e0000002100 */
[----:B------:R-:W0:Y:S01]  /*0020*/  S2UR UR4, SR_CTAID.X ;  /* 0x00000000000479c3 */ /* 0x000e220000002500 */
[----:B------:R-:W1:Y:S07]  /*0030*/  LDCU UR5, c[0x0][0x390] ;  /* 0x00007200ff0577ac */ /* 0x000e6e0008000800 */
[----:B------:R-:W0:Y:S02]  /*0040*/  LDC R5, c[0x0][0x360] ;  /* 0x0000d800ff057b82 */ /* 0x000e240000000800 */
[----:B0-----:R-:W-:-:S05]  /*0050*/  IMAD R5, R5, UR4, R0 ;  /* 0x0000000405057c24 */ /* 0x001fca000f8e0200 */
[----:B-1----:R-:W-:-:S13]  /*0060*/  ISETP.GE.AND P0, PT, R5, UR5, PT ;  /* 0x0000000505007c0c */ /* 0x002fda000bf06270 */
[----:B------:R-:W-:Y:S05]  /*0070*/  @P0 EXIT ;  /* 0x000000000000094d */ /* 0x000fea0003800000 */
[----:B------:R-:W0:Y:S01]  /*0080*/  LDC.64 R2, c[0x0][0x380] ;  /* 0x0000e000ff027b82 */ /* 0x000e220000000a00 */
[----:B------:R-:W1:Y:S01]  /*0090*/  LDCU.64 UR4, c[0x0][0x358] ;  /* 0x00006b00ff0477ac */ /* 0x000e620008000a00 */
[----:B0-----:R-:W-:-:S06]  /*00a0*/  IMAD.WIDE R2, R5, 0x4, R2 ;  /* 0x0000000405027825 */ /* 0x001fcc00078e0202 */
[----:B-1----:R-:W2:Y:S01]  /*00b0*/  LDG.E.CONSTANT R3, desc[UR4][R2.64] ;  /* 0x0000000402037981 */ /* 0x002ea2000c1e9900 */
[----:B------:R-:W2:Y:S03]  /*00c0*/  LDC.64 R4, c[0x0][0x388] ;  /* 0x0000e200ff047b82 */ /* 0x000ea60000000a00 */
[----:B--2---:R-:W-:Y:S01]  /*00d0*/  REDG.E.ADD.F32.FTZ.RN.STRONG.GPU desc[UR4][R4.64], R3 ;  /* 0x00000003040079a6 */ /* 0x004fe2000c12f304 */
[----:B------:R-:W-:Y:S05]  /*00e0*/  EXIT ;  /* 0x000000000000794d */ /* 0x000fea0003800000 */
.L_x_0:
[----:B------:R-:W-:-:S00]  /*00f0*/  BRA `(.L_x_0) ;  /* 0xfffffffc00fc7947 */ /* 0x000fc0000383ffff */
[----:B------:R-:W-:-:S00]  /*0100*/  NOP ;  /* 0x0000000000007918 */ /* 0x000fc00000000000 */
[----:B------:R-:W-:-:S00]  /*0110*/  NOP ;  /* 0x0000000000007918 */ /* 0x000fc00000000000 */
[----:B------:R-:W-:-:S00]  /*0120*/  NOP ;  /* 0x0000000000007918 */ /* 0x000fc00000000000 */
[----:B------:R-:W-:-:S00]  /*0130*/  NOP ;  /* 0x0000000000007918 */ /* 0x000fc00000000000 */
[----:B------:R-:W-:-:S00]  /*0140*/  NOP ;  /* 0x0000000000007918 */ /* 0x000fc00000000000 */
[----:B------:R-:W-:-:S00]  /*0150*/  NOP ;  /* 0x0000000000007918 */ /* 0x000fc00000000000 */
[----:B------:R-:W-:-:S00]  /*0160*/  NOP ;  /* 0x0000000000007918 */ /* 0x000fc00000000000 */
[----:B------:R-:W-:-:S00]  /*0170*/  NOP ;  /* 0x0000000000007918 */ /* 0x000fc00000000000 */
.L_x_1:


//--------------------- .nv.shared.reserved.0     --------------------------
	.section	.nv.shared.reserved.0,"aw",@nobits
	.weak		__nv_reservedSMEM_offset_0_alias
	.size		__nv_reservedSMEM_offset_0_alias, 0, 64
	.other		__nv_reservedSMEM_offset_0_alias,@"STO_CUDA_RESERVED_SHARED STV_DEFAULT"
__nv_reservedSMEM_offset_0_alias:
	.zero		0
	.zero		64


//--------------------- .nv.constant0._Z13atomic_reducePKfPfi --------------------------
	.section	.nv.constant0._Z13atomic_reducePKfPfi,"a",@progbits
	.sectionflags	@""
	.align	4
.nv.constant0._Z13atomic_reducePKfPfi:
	.zero		916


//--------------------- SYMBOLS --------------------------

	.type		.nv.reservedSmem.offset0,@object
	.size		.nv.reservedSmem.offset0,0x4
